	.headerflags	@"EF_CUDA_TEXMODE_UNIFIED EF_CUDA_64BIT_ADDRESS EF_CUDA_ACCELERATORS EF_CUDA_SM90 EF_CUDA_VIRTUAL_SM(EF_CUDA_SM90)"
	.elftype	@"ET_EXEC"


//--------------------- .nv.info                  --------------------------
	.section	.nv.info,"",@"SHT_CUDA_INFO"
	.align	4


	//----- nvinfo : EIATTR_REGCOUNT
	.align		4
        /*0000*/ 	.byte	0x04, 0x2f
        /*0002*/ 	.short	(.L_3 - .L_2)
	.align		4
.L_2:
        /*0004*/ 	.word	index@(triton_poi_fused__native_batch_norm_legit_no_training_relu_2)
        /*0008*/ 	.word	0x00000016


	//----- nvinfo : EIATTR_MIN_STACK_SIZE
	.align		4
.L_3:
        /*000c*/ 	.byte	0x04, 0x12
        /*000e*/ 	.short	(.L_5 - .L_4)
	.align		4
.L_4:
        /*0010*/ 	.word	index@(triton_poi_fused__native_batch_norm_legit_no_training_relu_2)
        /*0014*/ 	.word	0x00000000


	//----- nvinfo : EIATTR_FRAME_SIZE
	.align		4
.L_5:
        /*0018*/ 	.byte	0x04, 0x11
        /*001a*/ 	.short	(.L_7 - .L_6)
	.align		4
.L_6:
        /*001c*/ 	.word	index@(triton_poi_fused__native_batch_norm_legit_no_training_relu_2)
        /*0020*/ 	.word	0x00000000


	//----- nvinfo : EIATTR_MIN_STACK_SIZE
	.align		4
.L_7:
        /*0024*/ 	.byte	0x04, 0x12
        /*0026*/ 	.short	(.L_9 - .L_8)
	.align		4
.L_8:
        /*0028*/ 	.word	index@(triton_poi_fused__native_batch_norm_legit_no_training_relu_2)
        /*002c*/ 	.word	0x00000000
.L_9:


//--------------------- .nv.info.triton_poi_fused__native_batch_norm_legit_no_training_relu_2 --------------------------
	.section	.nv.info.triton_poi_fused__native_batch_norm_legit_no_training_relu_2,"",@"SHT_CUDA_INFO"
	.sectionflags	@""
	.align	4


	//----- nvinfo : EIATTR_CUDA_API_VERSION
	.align		4
        /*0000*/ 	.byte	0x04, 0x37
        /*0002*/ 	.short	(.L_11 - .L_10)
.L_10:
        /*0004*/ 	.word	0x0000007c


	//----- nvinfo : EIATTR_KPARAM_INFO
	.align		4
.L_11:
        /*0008*/ 	.byte	0x04, 0x17
        /*000a*/ 	.short	(.L_13 - .L_12)
.L_12:
        /*000c*/ 	.word	0x00000000
        /*0010*/ 	.short	0x0006
        /*0012*/ 	.short	0x0030
        /*0014*/ 	.byte	0x00, 0xf0, 0x11, 0x00


	//----- nvinfo : EIATTR_KPARAM_INFO
	.align		4
.L_13:
        /*0018*/ 	.byte	0x04, 0x17
        /*001a*/ 	.short	(.L_15 - .L_14)
.L_14:
        /*001c*/ 	.word	0x00000000
        /*0020*/ 	.short	0x0005
        /*0022*/ 	.short	0x0028
        /*0024*/ 	.byte	0x00, 0xf4, 0x21, 0x00


	//----- nvinfo : EIATTR_KPARAM_INFO
	.align		4
.L_15:
        /*0028*/ 	.byte	0x04, 0x17
        /*002a*/ 	.short	(.L_17 - .L_16)
.L_16:
        /*002c*/ 	.word	0x00000000
        /*0030*/ 	.short	0x0004
        /*0032*/ 	.short	0x0020
        /*0034*/ 	.byte	0x00, 0xf4, 0x21, 0x00


	//----- nvinfo : EIATTR_KPARAM_INFO
	.align		4
.L_17:
        /*0038*/ 	.byte	0x04, 0x17
        /*003a*/ 	.short	(.L_19 - .L_18)
.L_18:
        /*003c*/ 	.word	0x00000000
        /*0040*/ 	.short	0x0003
        /*0042*/ 	.short	0x0018
        /*0044*/ 	.byte	0x00, 0xf4, 0x21, 0x00


	//----- nvinfo : EIATTR_KPARAM_INFO
	.align		4
.L_19:
        /*0048*/ 	.byte	0x04, 0x17
        /*004a*/ 	.short	(.L_21 - .L_20)
.L_20:
        /*004c*/ 	.word	0x00000000
        /*0050*/ 	.short	0x0002
        /*0052*/ 	.short	0x0010
        /*0054*/ 	.byte	0x00, 0xf4, 0x21, 0x00


	//----- nvinfo : EIATTR_KPARAM_INFO
	.align		4
.L_21:
        /*0058*/ 	.byte	0x04, 0x17
        /*005a*/ 	.short	(.L_23 - .L_22)
.L_22:
        /*005c*/ 	.word	0x00000000
        /*0060*/ 	.short	0x0001
        /*0062*/ 	.short	0x0008
        /*0064*/ 	.byte	0x00, 0xf4, 0x21, 0x00


	//----- nvinfo : EIATTR_KPARAM_INFO
	.align		4
.L_23:
        /*0068*/ 	.byte	0x04, 0x17
        /*006a*/ 	.short	(.L_25 - .L_24)
.L_24:
        /*006c*/ 	.word	0x00000000
        /*0070*/ 	.short	0x0000
        /*0072*/ 	.short	0x0000
        /*0074*/ 	.byte	0x00, 0xf4, 0x21, 0x00


	//----- nvinfo : EIATTR_SPARSE_MMA_MASK
	.align		4
.L_25:
        /*0078*/ 	.byte	0x03, 0x50
        /*007a*/ 	.short	0x0000


	//----- nvinfo : EIATTR_MAXREG_COUNT
	.align		4
        /*007c*/ 	.byte	0x03, 0x1b
        /*007e*/ 	.short	0x00ff


	//----- nvinfo : EIATTR_EXIT_INSTR_OFFSETS
	.align		4
        /*0080*/ 	.byte	0x04, 0x1c
        /*0082*/ 	.short	(.L_27 - .L_26)


	//   ....[0]....
.L_26:
        /*0084*/ 	.word	0x00000470


	//   ....[1]....
        /*0088*/ 	.word	0x00000490


	//----- nvinfo : EIATTR_REQNTID
	.align		4
.L_27:
        /*008c*/ 	.byte	0x04, 0x10
        /*008e*/ 	.short	(.L_29 - .L_28)
.L_28:
        /*0090*/ 	.word	0x00000080
        /*0094*/ 	.word	0x00000001
        /*0098*/ 	.word	0x00000001


	//----- nvinfo : EIATTR_CBANK_PARAM_SIZE
	.align		4
.L_29:
        /*009c*/ 	.byte	0x03, 0x19
        /*009e*/ 	.short	0x0034


	//----- nvinfo : EIATTR_PARAM_CBANK
	.align		4
        /*00a0*/ 	.byte	0x04, 0x0a
        /*00a2*/ 	.short	(.L_31 - .L_30)
	.align		4
.L_30:
        /*00a4*/ 	.word	index@(.nv.constant0.triton_poi_fused__native_batch_norm_legit_no_training_relu_2)
        /*00a8*/ 	.short	0x0210
        /*00aa*/ 	.short	0x0034


	//----- nvinfo : EIATTR_SW_WAR
	.align		4
.L_31:
        /*00ac*/ 	.byte	0x04, 0x36
        /*00ae*/ 	.short	(.L_33 - .L_32)
.L_32:
        /*00b0*/ 	.word	0x00000008
.L_33:


//--------------------- .nv.callgraph             --------------------------
	.section	.nv.callgraph,"",@"SHT_CUDA_CALLGRAPH"
	.align	4
	.sectionentsize	8
	.align		4
        /*0000*/ 	.word	0x00000000
	.align		4
        /*0004*/ 	.word	0xffffffff
	.align		4
        /*0008*/ 	.word	0x00000000
	.align		4
        /*000c*/ 	.word	0xfffffffe
	.align		4
        /*0010*/ 	.word	0x00000000
	.align		4
        /*0014*/ 	.word	0xfffffffd
	.align		4
        /*0018*/ 	.word	0x00000000
	.align		4
        /*001c*/ 	.word	0xfffffffc


//--------------------- .nv.constant4             --------------------------
	.section	.nv.constant4,"a",@progbits
	.align	8
	.align		8
.nv.constant4:
        /*0000*/ 	.dword	_$_str
	.align		8
        /*0008*/ 	.dword	_$_str_$_2


//--------------------- .text.triton_poi_fused__native_batch_norm_legit_no_training_relu_2 --------------------------
	.section	.text.triton_poi_fused__native_batch_norm_legit_no_training_relu_2,"ax",@progbits
	.align	128
        .global         triton_poi_fused__native_batch_norm_legit_no_training_relu_2
        .type           triton_poi_fused__native_batch_norm_legit_no_training_relu_2,@function
        .size           triton_poi_fused__native_batch_norm_legit_no_training_relu_2,(.L_x_1 - triton_poi_fused__native_batch_norm_legit_no_training_relu_2)
        .other          triton_poi_fused__native_batch_norm_legit_no_training_relu_2,@"STO_CUDA_ENTRY STV_DEFAULT"
triton_poi_fused__native_batch_norm_legit_no_training_relu_2:
.text.triton_poi_fused__native_batch_norm_legit_no_training_relu_2:
[----:B------:R-:W0:Y:S01]  /*0000*/  LDC R1, c[0x0][0x28] ;  /* 0x00000a00ff017b82 */ /* 0x000e220000000800 */
[----:B------:R-:W1:Y:S07]  /*0010*/  S2R R0, SR_TID.X ;  /* 0x0000000000007919 */ /* 0x000e6e0000002100 */
[----:B------:R-:W2:Y:S01]  /*0020*/  LDC.64 R8, c[0x0][0x220] ;  /* 0x00008800ff087b82 */ /* 0x000ea20000000a00 */
[----:B------:R-:W-:Y:S01]  /*0030*/  CS2R R4, SRZ ;  /* 0x0000000000047805 */ /* 0x000fe2000001ff00 */
[----:B------:R-:W-:Y:S01]  /*0040*/  ULDC.64 UR4, c[0x0][0x208] ;  /* 0x0000820000047ab9 */ /* 0x000fe20000000a00 */
[----:B------:R-:W3:Y:S05]  /*0050*/  S2R R3, SR_CTAID.X ;  /* 0x0000000000037919 */ /* 0x000eea0000002500 */
[----:B------:R-:W4:Y:S08]  /*0060*/  LDC.64 R14, c[0x0][0x218] ;  /* 0x00008600ff0e7b82 */ /* 0x000f300000000a00 */
[----:B------:R-:W5:Y:S08]  /*0070*/  LDC.64 R12, c[0x0][0x210] ;  /* 0x00008400ff0c7b82 */ /* 0x000f700000000a00 */
[----:B------:R-:W4:Y:S01]  /*0080*/  LDC.64 R16, c[0x0][0x228] ;  /* 0x00008a00ff107b82 */ /* 0x000f220000000a00 */
[----:B-1----:R-:W-:-:S07]  /*0090*/  SHF.L.U32 R0, R0, 0x1, RZ ;  /* 0x0000000100007819 */ /* 0x002fce00000006ff */
[----:B------:R-:W1:Y:S01]  /*00a0*/  LDC.64 R18, c[0x0][0x230] ;  /* 0x00008c00ff127b82 */ /* 0x000e620000000a00 */
[----:B------:R-:W-:-:S04]  /*00b0*/  LOP3.LUT R0, R0, 0xfe, RZ, 0xc0, !PT ;  /* 0x000000fe00007812 */ /* 0x000fc800078ec0ff */
[----:B---3--:R-:W-:-:S04]  /*00c0*/  LEA R0, R3, R0, 0x8 ;  /* 0x0000000003007211 */ /* 0x008fc800078e40ff */
[C---:B------:R-:W-:Y:S01]  /*00d0*/  ISETP.GE.AND P0, PT, R0.reuse, 0x6200, PT ;  /* 0x000062000000780c */ /* 0x040fe20003f06270 */
[----:B------:R-:W-:-:S05]  /*00e0*/  IMAD.HI R2, R0, 0x5397829d, RZ ;  /* 0x5397829d00027827 */ /* 0x000fca00078e02ff */
[----:B------:R-:W-:-:S04]  /*00f0*/  SHF.R.U32.HI R3, RZ, 0x1f, R2 ;  /* 0x0000001fff037819 */ /* 0x000fc80000011602 */
[----:B------:R-:W-:-:S04]  /*0100*/  LEA.HI.SX32 R3, R2, R3, 0x18 ;  /* 0x0000000302037211 */ /* 0x000fc800078fc2ff */
[----:B------:R-:W-:-:S04]  /*0110*/  LEA.HI R2, R3, R3, RZ, 0x3 ;  /* 0x0000000303027211 */ /* 0x000fc800078f18ff */
[----:B------:R-:W-:-:S04]  /*0120*/  LOP3.LUT R2, R2, 0xfffffff8, RZ, 0xc0, !PT ;  /* 0xfffffff802027812 */ /* 0x000fc800078ec0ff */
[----:B------:R-:W-:-:S05]  /*0130*/  IADD3 R11, R3, -R2, RZ ;  /* 0x80000002030b7210 */ /* 0x000fca0007ffe0ff */
[----:B--2---:R-:W-:-:S05]  /*0140*/  IMAD.WIDE R8, R11, 0x4, R8 ;  /* 0x000000040b087825 */ /* 0x004fca00078e0208 */
[----:B------:R-:W2:Y:S04]  /*0150*/  @!P0 LDG.E.EL R4, desc[UR4][R8.64] ;  /* 0x0000000408048981 */ /* 0x000ea8000c2e1900 */
[----:B------:R3:W2:Y:S01]  /*0160*/  @!P0 LDG.E.EL R5, desc[UR4][R8.64] ;  /* 0x0000000408058981 */ /* 0x0006a2000c2e1900 */
[----:B------:R-:W-:Y:S02]  /*0170*/  CS2R R6, SRZ ;  /* 0x0000000000067805 */ /* 0x000fe4000001ff00 */
[----:B------:R-:W-:Y:S01]  /*0180*/  CS2R R2, SRZ ;  /* 0x0000000000027805 */ /* 0x000fe2000001ff00 */
[----:B----4-:R-:W-:-:S04]  /*0190*/  IMAD.WIDE R14, R11, 0x4, R14 ;  /* 0x000000040b0e7825 */ /* 0x010fc800078e020e */
[----:B-----5:R-:W-:Y:S01]  /*01a0*/  IMAD.WIDE R12, R0, 0x4, R12 ;  /* 0x00000004000c7825 */ /* 0x020fe200078e020c */
[----:B------:R-:W4:Y:S01]  /*01b0*/  @!P0 LDG.E.EL R7, desc[UR4][R14.64] ;  /* 0x000000040e078981 */ /* 0x000f22000c2e1900 */
[----:B---3--:R-:W-:Y:S02]  /*01c0*/  CS2R R8, SRZ ;  /* 0x0000000000087805 */ /* 0x008fe4000001ff00 */
[C---:B0-----:R-:W-:Y:S01]  /*01d0*/  IMAD.WIDE R16, R11.reuse, 0x4, R16 ;  /* 0x000000040b107825 */ /* 0x041fe200078e0210 */
[----:B------:R0:W3:Y:S03]  /*01e0*/  @!P0 LDG.E.EL R6, desc[UR4][R14.64] ;  /* 0x000000040e068981 */ /* 0x0000e6000c2e1900 */
[----:B-1----:R-:W-:Y:S01]  /*01f0*/  IMAD.WIDE R18, R11, 0x4, R18 ;  /* 0x000000040b127825 */ /* 0x002fe200078e0212 */
[----:B------:R1:W4:Y:S01]  /*0200*/  @!P0 LDG.E.64 R2, desc[UR4][R12.64] ;  /* 0x000000040c028981 */ /* 0x000322000c1e1b00 */
[----:B------:R-:W-:-:S03]  /*0210*/  CS2R R10, SRZ ;  /* 0x00000000000a7805 */ /* 0x000fc6000001ff00 */
[----:B------:R-:W5:Y:S04]  /*0220*/  @!P0 LDG.E.EL R9, desc[UR4][R18.64] ;  /* 0x0000000412098981 */ /* 0x000f68000c2e1900 */
[----:B------:R-:W5:Y:S04]  /*0230*/  @!P0 LDG.E.EL R10, desc[UR4][R16.64] ;  /* 0x00000004100a8981 */ /* 0x000f68000c2e1900 */
[----:B------:R-:W3:Y:S04]  /*0240*/  @!P0 LDG.E.EL R11, desc[UR4][R16.64] ;  /* 0x00000004100b8981 */ /* 0x000ee8000c2e1900 */
[----:B------:R-:W3:Y:S01]  /*0250*/  @!P0 LDG.E.EL R8, desc[UR4][R18.64] ;  /* 0x0000000412088981 */ /* 0x000ee2000c2e1900 */
[----:B0-----:R-:W-:Y:S01]  /*0260*/  HFMA2.MMA R14, -RZ, RZ, 1.625, 0 ;  /* 0x3e800000ff0e7435 */ /* 0x001fe200000001ff */
[----:B--2---:R-:W-:Y:S01]  /*0270*/  FADD R4, R4, 9.9999997473787516356e-06 ;  /* 0x3727c5ac04047421 */ /* 0x004fe20000000000 */
[----:B------:R-:W-:-:S03]  /*0280*/  FADD R5, R5, 9.9999997473787516356e-06 ;  /* 0x3727c5ac05057421 */ /* 0x000fc60000000000 */
[----:B-1----:R-:W0:Y:S08]  /*0290*/  MUFU.SQRT R12, R4 ;  /* 0x00000004000c7308 */ /* 0x002e300000002000 */
[----:B------:R1:W2:Y:S01]  /*02a0*/  MUFU.SQRT R13, R5 ;  /* 0x00000005000d7308 */ /* 0x0002a20000002000 */
[C---:B0-----:R-:W-:Y:S02]  /*02b0*/  FSETP.GT.AND P1, PT, R12.reuse, 8.50705917302346158658e+37, PT ;  /* 0x7e8000000c00780b */ /* 0x041fe40003f24000 */
[----:B------:R-:W-:Y:S01]  /*02c0*/  FSETP.GEU.AND P3, PT, R12, 1.175494350822287508e-38, PT ;  /* 0x008000000c00780b */ /* 0x000fe20003f6e000 */
[----:B-1----:R-:W0:Y:S01]  /*02d0*/  LDC.64 R4, c[0x0][0x238] ;  /* 0x00008e00ff047b82 */ /* 0x002e220000000a00 */
[----:B--2---:R-:W-:-:S02]  /*02e0*/  FSETP.GT.AND P2, PT, R13, 8.50705917302346158658e+37, PT ;  /* 0x7e8000000d00780b */ /* 0x004fc40003f44000 */
[----:B------:R-:W-:-:S07]  /*02f0*/  FSETP.GEU.AND P4, PT, R13, 1.175494350822287508e-38, PT ;  /* 0x008000000d00780b */ /* 0x000fce0003f8e000 */
[----:B------:R-:W-:-:S04]  /*0300*/  @P1 FMUL R12, R12, 0.25 ;  /* 0x3e8000000c0c1820 */ /* 0x000fc80000400000 */
[----:B------:R-:W-:Y:S01]  /*0310*/  @!P3 FMUL R12, R12, 16777216 ;  /* 0x4b8000000c0cb820 */ /* 0x000fe20000400000 */
[----:B------:R-:W-:-:S04]  /*0320*/  @P2 FMUL R13, R13, 0.25 ;  /* 0x3e8000000d0d2820 */ /* 0x000fc80000400000 */
[----:B------:R-:W-:Y:S01]  /*0330*/  @!P4 FMUL R13, R13, 16777216 ;  /* 0x4b8000000d0dc820 */ /* 0x000fe20000400000 */
[----:B------:R-:W1:Y:S01]  /*0340*/  MUFU.RCP R12, R12 ;  /* 0x0000000c000c7308 */ /* 0x000e620000001000 */
[----:B------:R-:W-:-:S07]  /*0350*/  FSEL R15, R14, 1, P1 ;  /* 0x3f8000000e0f7808 */ /* 0x000fce0000800000 */
[----:B------:R-:W2:Y:S01]  /*0360*/  MUFU.RCP R13, R13 ;  /* 0x0000000d000d7308 */ /* 0x000ea20000001000 */
[----:B------:R-:W-:Y:S01]  /*0370*/  FSEL R14, R14, 1, P2 ;  /* 0x3f8000000e0e7808 */ /* 0x000fe20001000000 */
[----:B------:R-:W-:-:S04]  /*0380*/  @!P3 FMUL R15, R15, 16777216 ;  /* 0x4b8000000f0fb820 */ /* 0x000fc80000400000 */
[----:B------:R-:W-:Y:S01]  /*0390*/  @!P4 FMUL R14, R14, 16777216 ;  /* 0x4b8000000e0ec820 */ /* 0x000fe20000400000 */
[----:B----4-:R-:W-:Y:S01]  /*03a0*/  FADD R2, -R7, R2 ;  /* 0x0000000207027221 */ /* 0x010fe20000000100 */
[----:B---3--:R-:W-:Y:S01]  /*03b0*/  FADD R3, -R6, R3 ;  /* 0x0000000306037221 */ /* 0x008fe20000000100 */
[----:B-1----:R-:W-:Y:S01]  /*03c0*/  FMUL R15, R12, R15 ;  /* 0x0000000f0c0f7220 */ /* 0x002fe20000400000 */
[----:B--2---:R-:W-:-:S03]  /*03d0*/  FMUL R14, R13, R14 ;  /* 0x0000000e0d0e7220 */ /* 0x004fc60000400000 */
[----:B------:R-:W-:Y:S01]  /*03e0*/  FMUL R2, R2, R15 ;  /* 0x0000000f02027220 */ /* 0x000fe20000400000 */
[----:B------:R-:W-:-:S03]  /*03f0*/  FMUL R3, R3, R14 ;  /* 0x0000000e03037220 */ /* 0x000fc60000400000 */
[----:B-----5:R-:W-:Y:S01]  /*0400*/  FFMA R2, R2, R10, R9 ;  /* 0x0000000a02027223 */ /* 0x020fe20000000009 */
[----:B------:R-:W-:-:S04]  /*0410*/  FFMA R3, R3, R11, R8 ;  /* 0x0000000b03037223 */ /* 0x000fc80000000008 */
[----:B------:R-:W-:Y:S02]  /*0420*/  FSETP.GEU.AND P1, PT, R2, RZ, PT ;  /* 0x000000ff0200720b */ /* 0x000fe40003f2e000 */
[C---:B------:R-:W-:Y:S01]  /*0430*/  FSETP.GEU.AND P2, PT, R3.reuse, RZ, PT ;  /* 0x000000ff0300720b */ /* 0x040fe20003f4e000 */
[----:B0-----:R-:W-:Y:S01]  /*0440*/  IMAD.WIDE R4, R0, 0x4, R4 ;  /* 0x0000000400047825 */ /* 0x001fe200078e0204 */
[----:B------:R-:W-:Y:S02]  /*0450*/  FSEL R2, R2, RZ, P1 ;  /* 0x000000ff02027208 */ /* 0x000fe40000800000 */
[----:B------:R-:W-:Y:S01]  /*0460*/  FSEL R3, R3, RZ, P2 ;  /* 0x000000ff03037208 */ /* 0x000fe20001000000 */
[----:B------:R-:W-:Y:S08]  /*0470*/  @P0 EXIT ;  /* 0x000000000000094d */ /* 0x000ff00003800000 */
[----:B------:R-:W-:Y:S01]  /*0480*/  STG.E.64 desc[UR4][R4.64], R2 ;  /* 0x0000000204007986 */ /* 0x000fe2000c101b04 */
[----:B------:R-:W-:Y:S05]  /*0490*/  EXIT ;  /* 0x000000000000794d */ /* 0x000fea0003800000 */
.L_x_0:
[----:B------:R-:W-:-:S00]  /*04a0*/  BRA `(.L_x_0) ;  /* 0xfffffffc00fc7947 */ /* 0x000fc0000383ffff */
[----:B------:R-:W-:-:S00]  /*04b0*/  NOP ;  /* 0x0000000000007918 */ /* 0x000fc00000000000 */
        /* <DEDUP_REMOVED lines=12> */
.L_x_1:


//--------------------- .nv.global.init           --------------------------
	.section	.nv.global.init,"aw",@progbits
.nv.global.init:
	.type		_$_str,@object
	.size		_$_str,(_$_str_$_2 - _$_str)
_$_str:
        /*0000*/ 	.byte	0x5f, 0x5f, 0x43, 0x55, 0x44, 0x41, 0x5f, 0x46, 0x54, 0x5a, 0x00
	.type		_$_str_$_2,@object
	.size		_$_str_$_2,(.L_1 - _$_str_$_2)
_$_str_$_2:
        /*000b*/ 	.byte	0x5f, 0x5f, 0x43, 0x55, 0x44, 0x41, 0x5f, 0x50, 0x52, 0x45, 0x43, 0x5f, 0x53, 0x51, 0x52, 0x54
        /*001b*/ 	.byte	0x00
.L_1:


//--------------------- .nv.constant0.triton_poi_fused__native_batch_norm_legit_no_training_relu_2 --------------------------
	.section	.nv.constant0.triton_poi_fused__native_batch_norm_legit_no_training_relu_2,"a",@progbits
	.sectionflags	@""
	.align	4
.nv.constant0.triton_poi_fused__native_batch_norm_legit_no_training_relu_2:
	.zero		580
